//
// Generated by NVIDIA NVVM Compiler
//
// Compiler Build ID: CL-36424714
// Cuda compilation tools, release 13.0, V13.0.88
// Based on NVVM 20.0.0
//

.version 9.0
.target sm_100
.address_size 64

	// .globl	_Z15distance_kernelPKfS0_Pfiii
.extern .shared .align 16 .b8 query_shared[];

.visible .entry _Z15distance_kernelPKfS0_Pfiii(
	.param .u64 .ptr .align 1 _Z15distance_kernelPKfS0_Pfiii_param_0,
	.param .u64 .ptr .align 1 _Z15distance_kernelPKfS0_Pfiii_param_1,
	.param .u64 .ptr .align 1 _Z15distance_kernelPKfS0_Pfiii_param_2,
	.param .u32 _Z15distance_kernelPKfS0_Pfiii_param_3,
	.param .u32 _Z15distance_kernelPKfS0_Pfiii_param_4,
	.param .u32 _Z15distance_kernelPKfS0_Pfiii_param_5
)
{
	.reg .pred 	%p<14>;
	.reg .b32 	%r<62>;
	.reg .b32 	%f<143>;
	.reg .b64 	%rd<20>;

	ld.param.u64 	%rd3, [_Z15distance_kernelPKfS0_Pfiii_param_0];
	ld.param.u64 	%rd5, [_Z15distance_kernelPKfS0_Pfiii_param_1];
	ld.param.u64 	%rd4, [_Z15distance_kernelPKfS0_Pfiii_param_2];
	ld.param.u32 	%r30, [_Z15distance_kernelPKfS0_Pfiii_param_3];
	ld.param.u32 	%r31, [_Z15distance_kernelPKfS0_Pfiii_param_4];
	ld.param.u32 	%r32, [_Z15distance_kernelPKfS0_Pfiii_param_5];
	cvta.to.global.u64 	%rd1, %rd5;
	mov.u32 	%r33, %ctaid.x;
	mov.u32 	%r34, %ntid.x;
	mov.u32 	%r1, %tid.x;
	mad.lo.s32 	%r2, %r33, %r34, %r1;
	mov.u32 	%r3, %ctaid.y;
	setp.ge.s32 	%p1, %r2, %r30;
	setp.ge.s32 	%p2, %r3, %r32;
	or.pred  	%p3, %p1, %p2;
	@%p3 bra 	$L__BB0_17;
	setp.ge.u32 	%p4, %r1, %r31;
	@%p4 bra 	$L__BB0_3;
	mad.lo.s32 	%r35, %r31, %r3, %r1;
	cvta.to.global.u64 	%rd6, %rd3;
	mul.wide.u32 	%rd7, %r35, 4;
	add.s64 	%rd8, %rd6, %rd7;
	ld.global.nc.f32 	%f14, [%rd8];
	shl.b32 	%r36, %r1, 2;
	mov.u32 	%r37, query_shared;
	add.s32 	%r38, %r37, %r36;
	st.shared.f32 	[%r38], %f14;
$L__BB0_3:
	bar.sync 	0;
	setp.lt.s32 	%p5, %r31, 1;
	mov.f32 	%f142, 0f00000000;
	@%p5 bra 	$L__BB0_16;
	mul.lo.s32 	%r4, %r31, %r2;
	and.b32  	%r5, %r31, 15;
	setp.lt.u32 	%p6, %r31, 16;
	mov.f32 	%f142, 0f00000000;
	mov.b32 	%r57, 0;
	@%p6 bra 	$L__BB0_7;
	and.b32  	%r57, %r31, 2147483632;
	neg.s32 	%r55, %r57;
	mov.u32 	%r41, query_shared;
	add.s32 	%r53, %r41, 32;
	add.s64 	%rd2, %rd1, 32;
	mov.f32 	%f142, 0f00000000;
	mov.u32 	%r54, %r4;
$L__BB0_6:
	.pragma "nounroll";
	mul.wide.s32 	%rd9, %r54, 4;
	add.s64 	%rd10, %rd2, %rd9;
	ld.global.nc.f32 	%f19, [%rd10+-32];
	ld.shared.v4.f32 	{%f20, %f21, %f22, %f23}, [%r53+-32];
	sub.f32 	%f24, %f19, %f20;
	fma.rn.f32 	%f25, %f24, %f24, %f142;
	ld.global.nc.f32 	%f26, [%rd10+-28];
	sub.f32 	%f27, %f26, %f21;
	fma.rn.f32 	%f28, %f27, %f27, %f25;
	ld.global.nc.f32 	%f29, [%rd10+-24];
	sub.f32 	%f30, %f29, %f22;
	fma.rn.f32 	%f31, %f30, %f30, %f28;
	ld.global.nc.f32 	%f32, [%rd10+-20];
	sub.f32 	%f33, %f32, %f23;
	fma.rn.f32 	%f34, %f33, %f33, %f31;
	ld.global.nc.f32 	%f35, [%rd10+-16];
	ld.shared.v4.f32 	{%f36, %f37, %f38, %f39}, [%r53+-16];
	sub.f32 	%f40, %f35, %f36;
	fma.rn.f32 	%f41, %f40, %f40, %f34;
	ld.global.nc.f32 	%f42, [%rd10+-12];
	sub.f32 	%f43, %f42, %f37;
	fma.rn.f32 	%f44, %f43, %f43, %f41;
	ld.global.nc.f32 	%f45, [%rd10+-8];
	sub.f32 	%f46, %f45, %f38;
	fma.rn.f32 	%f47, %f46, %f46, %f44;
	ld.global.nc.f32 	%f48, [%rd10+-4];
	sub.f32 	%f49, %f48, %f39;
	fma.rn.f32 	%f50, %f49, %f49, %f47;
	ld.global.nc.f32 	%f51, [%rd10];
	ld.shared.v4.f32 	{%f52, %f53, %f54, %f55}, [%r53];
	sub.f32 	%f56, %f51, %f52;
	fma.rn.f32 	%f57, %f56, %f56, %f50;
	ld.global.nc.f32 	%f58, [%rd10+4];
	sub.f32 	%f59, %f58, %f53;
	fma.rn.f32 	%f60, %f59, %f59, %f57;
	ld.global.nc.f32 	%f61, [%rd10+8];
	sub.f32 	%f62, %f61, %f54;
	fma.rn.f32 	%f63, %f62, %f62, %f60;
	ld.global.nc.f32 	%f64, [%rd10+12];
	sub.f32 	%f65, %f64, %f55;
	fma.rn.f32 	%f66, %f65, %f65, %f63;
	ld.global.nc.f32 	%f67, [%rd10+16];
	ld.shared.v4.f32 	{%f68, %f69, %f70, %f71}, [%r53+16];
	sub.f32 	%f72, %f67, %f68;
	fma.rn.f32 	%f73, %f72, %f72, %f66;
	ld.global.nc.f32 	%f74, [%rd10+20];
	sub.f32 	%f75, %f74, %f69;
	fma.rn.f32 	%f76, %f75, %f75, %f73;
	ld.global.nc.f32 	%f77, [%rd10+24];
	sub.f32 	%f78, %f77, %f70;
	fma.rn.f32 	%f79, %f78, %f78, %f76;
	ld.global.nc.f32 	%f80, [%rd10+28];
	sub.f32 	%f81, %f80, %f71;
	fma.rn.f32 	%f142, %f81, %f81, %f79;
	add.s32 	%r55, %r55, 16;
	add.s32 	%r54, %r54, 16;
	add.s32 	%r53, %r53, 64;
	setp.ne.s32 	%p7, %r55, 0;
	@%p7 bra 	$L__BB0_6;
$L__BB0_7:
	setp.eq.s32 	%p8, %r5, 0;
	@%p8 bra 	$L__BB0_16;
	and.b32  	%r15, %r31, 7;
	setp.lt.u32 	%p9, %r5, 8;
	@%p9 bra 	$L__BB0_10;
	add.s32 	%r42, %r57, %r4;
	mul.wide.s32 	%rd11, %r42, 4;
	add.s64 	%rd12, %rd1, %rd11;
	ld.global.nc.f32 	%f83, [%rd12];
	shl.b32 	%r43, %r57, 2;
	mov.u32 	%r44, query_shared;
	add.s32 	%r45, %r44, %r43;
	ld.shared.f32 	%f84, [%r45];
	sub.f32 	%f85, %f83, %f84;
	fma.rn.f32 	%f86, %f85, %f85, %f142;
	ld.global.nc.f32 	%f87, [%rd12+4];
	ld.shared.f32 	%f88, [%r45+4];
	sub.f32 	%f89, %f87, %f88;
	fma.rn.f32 	%f90, %f89, %f89, %f86;
	ld.global.nc.f32 	%f91, [%rd12+8];
	ld.shared.f32 	%f92, [%r45+8];
	sub.f32 	%f93, %f91, %f92;
	fma.rn.f32 	%f94, %f93, %f93, %f90;
	ld.global.nc.f32 	%f95, [%rd12+12];
	ld.shared.f32 	%f96, [%r45+12];
	sub.f32 	%f97, %f95, %f96;
	fma.rn.f32 	%f98, %f97, %f97, %f94;
	ld.global.nc.f32 	%f99, [%rd12+16];
	ld.shared.f32 	%f100, [%r45+16];
	sub.f32 	%f101, %f99, %f100;
	fma.rn.f32 	%f102, %f101, %f101, %f98;
	ld.global.nc.f32 	%f103, [%rd12+20];
	ld.shared.f32 	%f104, [%r45+20];
	sub.f32 	%f105, %f103, %f104;
	fma.rn.f32 	%f106, %f105, %f105, %f102;
	ld.global.nc.f32 	%f107, [%rd12+24];
	ld.shared.f32 	%f108, [%r45+24];
	sub.f32 	%f109, %f107, %f108;
	fma.rn.f32 	%f110, %f109, %f109, %f106;
	ld.global.nc.f32 	%f111, [%rd12+28];
	ld.shared.f32 	%f112, [%r45+28];
	sub.f32 	%f113, %f111, %f112;
	fma.rn.f32 	%f142, %f113, %f113, %f110;
	add.s32 	%r57, %r57, 8;
$L__BB0_10:
	setp.eq.s32 	%p10, %r15, 0;
	@%p10 bra 	$L__BB0_16;
	and.b32  	%r18, %r31, 3;
	setp.lt.u32 	%p11, %r15, 4;
	@%p11 bra 	$L__BB0_13;
	add.s32 	%r46, %r57, %r4;
	mul.wide.s32 	%rd13, %r46, 4;
	add.s64 	%rd14, %rd1, %rd13;
	ld.global.nc.f32 	%f115, [%rd14];
	shl.b32 	%r47, %r57, 2;
	mov.u32 	%r48, query_shared;
	add.s32 	%r49, %r48, %r47;
	ld.shared.f32 	%f116, [%r49];
	sub.f32 	%f117, %f115, %f116;
	fma.rn.f32 	%f118, %f117, %f117, %f142;
	ld.global.nc.f32 	%f119, [%rd14+4];
	ld.shared.f32 	%f120, [%r49+4];
	sub.f32 	%f121, %f119, %f120;
	fma.rn.f32 	%f122, %f121, %f121, %f118;
	ld.global.nc.f32 	%f123, [%rd14+8];
	ld.shared.f32 	%f124, [%r49+8];
	sub.f32 	%f125, %f123, %f124;
	fma.rn.f32 	%f126, %f125, %f125, %f122;
	ld.global.nc.f32 	%f127, [%rd14+12];
	ld.shared.f32 	%f128, [%r49+12];
	sub.f32 	%f129, %f127, %f128;
	fma.rn.f32 	%f142, %f129, %f129, %f126;
	add.s32 	%r57, %r57, 4;
$L__BB0_13:
	setp.eq.s32 	%p12, %r18, 0;
	@%p12 bra 	$L__BB0_16;
	shl.b32 	%r50, %r57, 2;
	mov.u32 	%r51, query_shared;
	add.s32 	%r61, %r51, %r50;
	add.s32 	%r60, %r57, %r4;
	neg.s32 	%r59, %r18;
$L__BB0_15:
	.pragma "nounroll";
	mul.wide.s32 	%rd15, %r60, 4;
	add.s64 	%rd16, %rd1, %rd15;
	ld.global.nc.f32 	%f130, [%rd16];
	ld.shared.f32 	%f131, [%r61];
	sub.f32 	%f132, %f130, %f131;
	fma.rn.f32 	%f142, %f132, %f132, %f142;
	add.s32 	%r61, %r61, 4;
	add.s32 	%r60, %r60, 1;
	add.s32 	%r59, %r59, 1;
	setp.ne.s32 	%p13, %r59, 0;
	@%p13 bra 	$L__BB0_15;
$L__BB0_16:
	sqrt.rn.f32 	%f133, %f142;
	mad.lo.s32 	%r52, %r30, %r3, %r2;
	cvta.to.global.u64 	%rd17, %rd4;
	mul.wide.s32 	%rd18, %r52, 4;
	add.s64 	%rd19, %rd17, %rd18;
	st.global.f32 	[%rd19], %f133;
$L__BB0_17:
	ret;

}


// ===== COMPILED SASS (sm_100) =====

	.target	sm_100

	.elftype	@"ET_EXEC"


//--------------------- .note.nv.tkinfo           --------------------------
	.section	.note.nv.tkinfo,"",@"SHT_NOTE"
	.sectionflags	@"SHF_NOTE_NV_TKINFO"
	.tkinfo
        /*0018*/ 	.word	0x00000002
        /*0030*/ 	.string	""
        /*0030*/ 	.string	"ptxas"
        /*0030*/ 	.string	"Cuda compilation tools, release 13.0, V13.0.88"
        /*0030*/ 	.string	"Build cuda_13.0.r13.0/compiler.36424714_0"
        /*0030*/ 	.string	"-arch sm_100 -m 64 "



//--------------------- .note.nv.cuinfo           --------------------------
	.section	.note.nv.cuinfo,"",@"SHT_NOTE"
	.sectionflags	@"SHF_NOTE_NV_CUINFO"
        /*0018*/ 	.short	0x0002
        /*001a*/ 	.short	0x0064
        /*001c*/ 	.short	0x0082
	.zero		2


//--------------------- .nv.info                  --------------------------
	.section	.nv.info,"",@"SHT_CUDA_INFO"
	.align	4


	//----- nvinfo : EIATTR_REGCOUNT
	.align		4
        /*0000*/ 	.byte	0x04, 0x2f
        /*0002*/ 	.short	(.L_1 - .L_0)
	.align		4
.L_0:
        /*0004*/ 	.word	index@(_Z15distance_kernelPKfS0_Pfiii)
        /*0008*/ 	.word	0x00000020


	//----- nvinfo : EIATTR_FRAME_SIZE
	.align		4
.L_1:
        /*000c*/ 	.byte	0x04, 0x11
        /*000e*/ 	.short	(.L_3 - .L_2)
	.align		4
.L_2:
        /*0010*/ 	.word	index@($__internal_0_$__cuda_sm20_sqrt_rn_f32_slowpath)
        /*0014*/ 	.word	0x00000000


	//----- nvinfo : EIATTR_FRAME_SIZE
	.align		4
.L_3:
        /*0018*/ 	.byte	0x04, 0x11
        /*001a*/ 	.short	(.L_5 - .L_4)
	.align		4
.L_4:
        /*001c*/ 	.word	index@(_Z15distance_kernelPKfS0_Pfiii)
        /*0020*/ 	.word	0x00000000


	//----- nvinfo : EIATTR_MIN_STACK_SIZE
	.align		4
.L_5:
        /*0024*/ 	.byte	0x04, 0x12
        /*0026*/ 	.short	(.L_7 - .L_6)
	.align		4
.L_6:
        /*0028*/ 	.word	index@(_Z15distance_kernelPKfS0_Pfiii)
        /*002c*/ 	.word	0x00000000
.L_7:


//--------------------- .nv.compat                --------------------------
	.section	.nv.compat,"",@"SHT_CUDA_COMPAT_INFO"
	.align	4
        /*0000*/ 	.byte	0x02, 0x09, 0x00, 0x00, 0x02, 0x02, 0x01, 0x00, 0x02, 0x05, 0x05, 0x00, 0x03, 0x07, 0x01, 0x01
        /*0010*/ 	.byte	0x02, 0x03, 0x00, 0x00, 0x02, 0x06, 0x01, 0x00, 0x04, 0x0b, 0x08, 0x00, 0x01, 0x00, 0x00, 0x00
        /*0020*/ 	.byte	0x00, 0x00, 0x00, 0x00


//--------------------- .nv.info._Z15distance_kernelPKfS0_Pfiii --------------------------
	.section	.nv.info._Z15distance_kernelPKfS0_Pfiii,"",@"SHT_CUDA_INFO"
	.sectionflags	@""
	.align	4


	//----- nvinfo : EIATTR_CUDA_API_VERSION
	.align		4
        /*0000*/ 	.byte	0x04, 0x37
        /*0002*/ 	.short	(.L_9 - .L_8)
.L_8:
        /*0004*/ 	.word	0x00000082


	//----- nvinfo : EIATTR_KPARAM_INFO
	.align		4
.L_9:
        /*0008*/ 	.byte	0x04, 0x17
        /*000a*/ 	.short	(.L_11 - .L_10)
.L_10:
        /*000c*/ 	.word	0x00000000
        /*0010*/ 	.short	0x0005
        /*0012*/ 	.short	0x0020
        /*0014*/ 	.byte	0x00, 0xf0, 0x11, 0x00


	//----- nvinfo : EIATTR_KPARAM_INFO
	.align		4
.L_11:
        /*0018*/ 	.byte	0x04, 0x17
        /*001a*/ 	.short	(.L_13 - .L_12)
.L_12:
        /*001c*/ 	.word	0x00000000
        /*0020*/ 	.short	0x0004
        /*0022*/ 	.short	0x001c
        /*0024*/ 	.byte	0x00, 0xf0, 0x11, 0x00


	//----- nvinfo : EIATTR_KPARAM_INFO
	.align		4
.L_13:
        /*0028*/ 	.byte	0x04, 0x17
        /*002a*/ 	.short	(.L_15 - .L_14)
.L_14:
        /*002c*/ 	.word	0x00000000
        /*0030*/ 	.short	0x0003
        /*0032*/ 	.short	0x0018
        /*0034*/ 	.byte	0x00, 0xf0, 0x11, 0x00


	//----- nvinfo : EIATTR_KPARAM_INFO
	.align		4
.L_15:
        /*0038*/ 	.byte	0x04, 0x17
        /*003a*/ 	.short	(.L_17 - .L_16)
.L_16:
        /*003c*/ 	.word	0x00000000
        /*0040*/ 	.short	0x0002
        /*0042*/ 	.short	0x0010
        /*0044*/ 	.byte	0x00, 0xf5, 0x21, 0x00


	//----- nvinfo : EIATTR_KPARAM_INFO
	.align		4
.L_17:
        /*0048*/ 	.byte	0x04, 0x17
        /*004a*/ 	.short	(.L_19 - .L_18)
.L_18:
        /*004c*/ 	.word	0x00000000
        /*0050*/ 	.short	0x0001
        /*0052*/ 	.short	0x0008
        /*0054*/ 	.byte	0x00, 0xf5, 0x21, 0x00


	//----- nvinfo : EIATTR_KPARAM_INFO
	.align		4
.L_19:
        /*0058*/ 	.byte	0x04, 0x17
        /*005a*/ 	.short	(.L_21 - .L_20)
.L_20:
        /*005c*/ 	.word	0x00000000
        /*0060*/ 	.short	0x0000
        /*0062*/ 	.short	0x0000
        /*0064*/ 	.byte	0x00, 0xf5, 0x21, 0x00


	//----- nvinfo : EIATTR_SPARSE_MMA_MASK
	.align		4
.L_21:
        /*0068*/ 	.byte	0x03, 0x50
        /*006a*/ 	.short	0x0000


	//----- nvinfo : EIATTR_MAXREG_COUNT
	.align		4
        /*006c*/ 	.byte	0x03, 0x1b
        /*006e*/ 	.short	0x00ff


	//----- nvinfo : EIATTR_NUM_BARRIERS
	.align		4
        /*0070*/ 	.byte	0x02, 0x4c
        /*0072*/ 	.byte	0x01
	.zero		1


	//----- nvinfo : EIATTR_MERCURY_ISA_VERSION
	.align		4
        /*0074*/ 	.byte	0x03, 0x5f
        /*0076*/ 	.short	0x0101


	//----- nvinfo : EIATTR_VRC_CTA_INIT_COUNT
	.align		4
        /*0078*/ 	.byte	0x02, 0x4a
	.zero		1
	.zero		1


	//----- nvinfo : EIATTR_EXIT_INSTR_OFFSETS
	.align		4
        /*007c*/ 	.byte	0x04, 0x1c
        /*007e*/ 	.short	(.L_23 - .L_22)


	//   ....[0]....
.L_22:
        /*0080*/ 	.word	0x000000a0


	//   ....[1]....
        /*0084*/ 	.word	0x00000d20


	//----- nvinfo : EIATTR_CRS_STACK_SIZE
	.align		4
.L_23:
        /*0088*/ 	.byte	0x04, 0x1e
        /*008a*/ 	.short	(.L_25 - .L_24)
.L_24:
        /*008c*/ 	.word	0x00000000


	//----- nvinfo : EIATTR_CBANK_PARAM_SIZE
	.align		4
.L_25:
        /*0090*/ 	.byte	0x03, 0x19
        /*0092*/ 	.short	0x0024


	//----- nvinfo : EIATTR_PARAM_CBANK
	.align		4
        /*0094*/ 	.byte	0x04, 0x0a
        /*0096*/ 	.short	(.L_27 - .L_26)
	.align		4
.L_26:
        /*0098*/ 	.word	index@(.nv.constant0._Z15distance_kernelPKfS0_Pfiii)
        /*009c*/ 	.short	0x0380
        /*009e*/ 	.short	0x0024


	//----- nvinfo : EIATTR_SW_WAR
	.align		4
.L_27:
        /*00a0*/ 	.byte	0x04, 0x36
        /*00a2*/ 	.short	(.L_29 - .L_28)
.L_28:
        /*00a4*/ 	.word	0x00000008
.L_29:


//--------------------- .nv.callgraph             --------------------------
	.section	.nv.callgraph,"",@"SHT_CUDA_CALLGRAPH"
	.align	4
	.sectionentsize	8
	.align		4
        /*0000*/ 	.word	0x00000000
	.align		4
        /*0004*/ 	.word	0xffffffff
	.align		4
        /*0008*/ 	.word	0x00000000
	.align		4
        /*000c*/ 	.word	0xfffffffe
	.align		4
        /*0010*/ 	.word	0x00000000
	.align		4
        /*0014*/ 	.word	0xfffffffd
	.align		4
        /*0018*/ 	.word	0x00000000
	.align		4
        /*001c*/ 	.word	0xfffffffc


//--------------------- .text._Z15distance_kernelPKfS0_Pfiii --------------------------
	.section	.text._Z15distance_kernelPKfS0_Pfiii,"ax",@progbits
	.align	128
        .global         _Z15distance_kernelPKfS0_Pfiii
        .type           _Z15distance_kernelPKfS0_Pfiii,@function
        .size           _Z15distance_kernelPKfS0_Pfiii,(.L_x_13 - _Z15distance_kernelPKfS0_Pfiii)
        .other          _Z15distance_kernelPKfS0_Pfiii,@"STO_CUDA_ENTRY STV_DEFAULT"
_Z15distance_kernelPKfS0_Pfiii:
.text._Z15distance_kernelPKfS0_Pfiii:
[----:B------:R-:W-:Y:S01]  /*0000*/  LDC R1, c[0x0][0x37c] ;  /* 0x0000df00ff017b82 */ /* 0x000fe20000000800 */
[----:B------:R-:W0:Y:S07]  /*0010*/  S2R R0, SR_TID.X ;  /* 0x0000000000007919 */ /* 0x000e2e0000002100 */
[----:B------:R-:W0:Y:S01]  /*0020*/  S2UR UR4, SR_CTAID.X ;  /* 0x00000000000479c3 */ /* 0x000e220000002500 */
[----:B------:R-:W1:Y:S07]  /*0030*/  LDCU UR5, c[0x0][0x398] ;  /* 0x00007300ff0577ac */ /* 0x000e6e0008000800 */
[----:B------:R-:W0:Y:S08]  /*0040*/  LDC R2, c[0x0][0x360] ;  /* 0x0000d800ff027b82 */ /* 0x000e300000000800 */
[----:B------:R-:W2:Y:S08]  /*0050*/  S2UR UR9, SR_CTAID.Y ;  /* 0x00000000000979c3 */ /* 0x000eb00000002600 */
[----:B------:R-:W2:Y:S01]  /*0060*/  LDC R3, c[0x0][0x3a0] ;  /* 0x0000e800ff037b82 */ /* 0x000ea20000000800 */
[----:B0-----:R-:W-:Y:S01]  /*0070*/  IMAD R2, R2, UR4, R0 ;  /* 0x0000000402027c24 */ /* 0x001fe2000f8e0200 */
[----:B--2---:R-:W-:-:S04]  /*0080*/  ISETP.LE.AND P0, PT, R3, UR9, PT ;  /* 0x0000000903007c0c */ /* 0x004fc8000bf03270 */
[----:B-1----:R-:W-:-:S13]  /*0090*/  ISETP.GE.OR P0, PT, R2, UR5, P0 ;  /* 0x0000000502007c0c */ /* 0x002fda0008706670 */
[----:B------:R-:W-:Y:S05]  /*00a0*/  @P0 EXIT ;  /* 0x000000000000094d */ /* 0x000fea0003800000 */
[----:B------:R-:W0:Y:S01]  /*00b0*/  LDC R3, c[0x0][0x39c] ;  /* 0x0000e700ff037b82 */ /* 0x000e220000000800 */
[----:B------:R-:W1:Y:S01]  /*00c0*/  LDCU.64 UR10, c[0x0][0x358] ;  /* 0x00006b00ff0a77ac */ /* 0x000e620008000a00 */
[----:B------:R-:W-:Y:S01]  /*00d0*/  BSSY.RECONVERGENT B0, `(.L_x_0) ;  /* 0x000000c000007945 */ /* 0x000fe20003800200 */
[----:B0-----:R-:W-:-:S13]  /*00e0*/  ISETP.GE.U32.AND P0, PT, R0, R3, PT ;  /* 0x000000030000720c */ /* 0x001fda0003f06070 */
[----:B-1----:R-:W-:Y:S05]  /*00f0*/  @P0 BRA `(.L_x_1) ;  /* 0x0000000000240947 */ /* 0x002fea0003800000 */
[----:B------:R-:W0:Y:S01]  /*0100*/  LDC.64 R4, c[0x0][0x380] ;  /* 0x0000e000ff047b82 */ /* 0x000e220000000a00 */
[----:B------:R-:W-:-:S04]  /*0110*/  IMAD R7, R3, UR9, R0 ;  /* 0x0000000903077c24 */ /* 0x000fc8000f8e0200 */
[----:B0-----:R-:W-:-:S06]  /*0120*/  IMAD.WIDE.U32 R4, R7, 0x4, R4 ;  /* 0x0000000407047825 */ /* 0x001fcc00078e0004 */
[----:B------:R-:W2:Y:S01]  /*0130*/  LDG.E.CONSTANT R4, desc[UR10][R4.64] ;  /* 0x0000000a04047981 */ /* 0x000ea2000c1e9900 */
[----:B------:R-:W0:Y:S01]  /*0140*/  S2UR UR5, SR_CgaCtaId ;  /* 0x00000000000579c3 */ /* 0x000e220000008800 */
[----:B------:R-:W-:Y:S02]  /*0150*/  UMOV UR4, 0x400 ;  /* 0x0000040000047882 */ /* 0x000fe40000000000 */
[----:B0-----:R-:W-:-:S06]  /*0160*/  ULEA UR4, UR5, UR4, 0x18 ;  /* 0x0000000405047291 */ /* 0x001fcc000f8ec0ff */
[----:B------:R-:W-:-:S05]  /*0170*/  LEA R7, R0, UR4, 0x2 ;  /* 0x0000000400077c11 */ /* 0x000fca000f8e10ff */
[----:B--2---:R0:W-:Y:S02]  /*0180*/  STS [R7], R4 ;  /* 0x0000000407007388 */ /* 0x0041e40000000800 */
.L_x_1:
[----:B------:R-:W-:Y:S05]  /*0190*/  BSYNC.RECONVERGENT B0 ;  /* 0x0000000000007941 */ /* 0x000fea0003800200 */
.L_x_0:
[----:B------:R-:W-:Y:S01]  /*01a0*/  BAR.SYNC.DEFER_BLOCKING 0x0 ;  /* 0x0000000000007b1d */ /* 0x000fe20000010000 */
[----:B------:R-:W-:Y:S01]  /*01b0*/  ISETP.GE.AND P0, PT, R3, 0x1, PT ;  /* 0x000000010300780c */ /* 0x000fe20003f06270 */
[----:B------:R-:W-:-:S12]  /*01c0*/  HFMA2 R20, -RZ, RZ, 0, 0 ;  /* 0x00000000ff147431 */ /* 0x000fd800000001ff */
[----:B------:R-:W-:Y:S05]  /*01d0*/  @!P0 BRA `(.L_x_2) ;  /* 0x0000000800848947 */ /* 0x000fea0003800000 */
[C---:B------:R-:W-:Y:S01]  /*01e0*/  ISETP.GE.U32.AND P1, PT, R3.reuse, 0x10, PT ;  /* 0x000000100300780c */ /* 0x040fe20003f26070 */
[----:B------:R-:W-:Y:S01]  /*01f0*/  IMAD R14, R2, R3, RZ ;  /* 0x00000003020e7224 */ /* 0x000fe200078e02ff */
[----:B------:R-:W-:Y:S02]  /*0200*/  LOP3.LUT R13, R3, 0xf, RZ, 0xc0, !PT ;  /* 0x0000000f030d7812 */ /* 0x000fe400078ec0ff */
[----:B------:R-:W-:Y:S02]  /*0210*/  MOV R20, RZ ;  /* 0x000000ff00147202 */ /* 0x000fe40000000f00 */
[----:B------:R-:W-:Y:S02]  /*0220*/  ISETP.NE.AND P0, PT, R13, RZ, PT ;  /* 0x000000ff0d00720c */ /* 0x000fe40003f05270 */
[----:B------:R-:W-:-:S05]  /*0230*/  MOV R15, RZ ;  /* 0x000000ff000f7202 */ /* 0x000fca0000000f00 */
[----:B------:R-:W-:Y:S06]  /*0240*/  @!P1 BRA `(.L_x_3) ;  /* 0x00000004001c9947 */ /* 0x000fec0003800000 */
[----:B------:R-:W1:Y:S01]  /*0250*/  S2UR UR8, SR_CgaCtaId ;  /* 0x00000000000879c3 */ /* 0x000e620000008800 */
[----:B------:R-:W2:Y:S01]  /*0260*/  LDCU.64 UR6, c[0x0][0x388] ;  /* 0x00007100ff0677ac */ /* 0x000ea20008000a00 */
[----:B------:R-:W-:Y:S02]  /*0270*/  LOP3.LUT R15, R3, 0x7ffffff0, RZ, 0xc0, !PT ;  /* 0x7ffffff0030f7812 */ /* 0x000fe400078ec0ff */
[----:B------:R-:W-:Y:S01]  /*0280*/  MOV R20, RZ ;  /* 0x000000ff00147202 */ /* 0x000fe20000000f00 */
[----:B------:R-:W-:Y:S01]  /*0290*/  UMOV UR4, 0x400 ;  /* 0x0000040000047882 */ /* 0x000fe20000000000 */
[----:B------:R-:W-:Y:S02]  /*02a0*/  MOV R12, R14 ;  /* 0x0000000e000c7202 */ /* 0x000fe40000000f00 */
[----:B------:R-:W-:Y:S01]  /*02b0*/  IADD3 R0, PT, PT, -R15, RZ, RZ ;  /* 0x000000ff0f007210 */ /* 0x000fe20007ffe1ff */
[----:B--2---:R-:W-:-:S04]  /*02c0*/  UIADD3 UR5, UP0, UPT, UR6, 0x20, URZ ;  /* 0x0000002006057890 */ /* 0x004fc8000ff1e0ff */
[----:B------:R-:W-:Y:S02]  /*02d0*/  UIADD3.X UR6, UPT, UPT, URZ, UR7, URZ, UP0, !UPT ;  /* 0x00000007ff067290 */ /* 0x000fe400087fe4ff */
[----:B-1----:R-:W-:-:S04]  /*02e0*/  ULEA UR4, UR8, UR4, 0x18 ;  /* 0x0000000408047291 */ /* 0x002fc8000f8ec0ff */
[----:B------:R-:W-:-:S12]  /*02f0*/  UIADD3 UR4, UPT, UPT, UR4, 0x20, URZ ;  /* 0x0000002004047890 */ /* 0x000fd8000fffe0ff */
.L_x_4:
[----:B------:R-:W-:Y:S01]  /*0300*/  MOV R28, UR5 ;  /* 0x00000005001c7c02 */ /* 0x000fe20008000f00 */
[----:B0-----:R-:W0:Y:S01]  /*0310*/  LDS.128 R4, [UR4+-0x20] ;  /* 0xffffe004ff047984 */ /* 0x001e220008000c00 */
[----:B------:R-:W-:-:S03]  /*0320*/  MOV R29, UR6 ;  /* 0x00000006001d7c02 */ /* 0x000fc60008000f00 */
[----:B------:R-:W-:-:S05]  /*0330*/  IMAD.WIDE R28, R12, 0x4, R28 ;  /* 0x000000040c1c7825 */ /* 0x000fca00078e021c */
[----:B------:R-:W0:Y:S04]  /*0340*/  LDG.E.CONSTANT R11, desc[UR10][R28.64+-0x20] ;  /* 0xffffe00a1c0b7981 */ /* 0x000e28000c1e9900 */
[----:B------:R-:W2:Y:S04]  /*0350*/  LDG.E.CONSTANT R10, desc[UR10][R28.64+-0x1c] ;  /* 0xffffe40a1c0a7981 */ /* 0x000ea8000c1e9900 */
[----:B------:R-:W3:Y:S04]  /*0360*/  LDG.E.CONSTANT R9, desc[UR10][R28.64+-0x18] ;  /* 0xffffe80a1c097981 */ /* 0x000ee8000c1e9900 */
[----:B------:R-:W4:Y:S04]  /*0370*/  LDG.E.CONSTANT R8, desc[UR10][R28.64+-0x14] ;  /* 0xffffec0a1c087981 */ /* 0x000f28000c1e9900 */
[----:B------:R-:W5:Y:S04]  /*0380*/  LDG.E.CONSTANT R27, desc[UR10][R28.64+-0x10] ;  /* 0xfffff00a1c1b7981 */ /* 0x000f68000c1e9900 */
        /* <DEDUP_REMOVED lines=9> */
[----:B------:R-:W5:Y:S01]  /*0420*/  LDG.E.CONSTANT R22, desc[UR10][R28.64+0x1c] ;  /* 0x00001c0a1c167981 */ /* 0x000f62000c1e9900 */
[----:B0-----:R-:W-:-:S04]  /*0430*/  FADD R11, R11, -R4 ;  /* 0x800000040b0b7221 */ /* 0x001fc80000000000 */
[----:B------:R-:W-:Y:S02]  /*0440*/  FFMA R11, R11, R11, R20 ;  /* 0x0000000b0b0b7223 */ /* 0x000fe40000000014 */
[----:B------:R-:W5:Y:S01]  /*0450*/  LDG.E.CONSTANT R20, desc[UR10][R28.64+0x14] ;  /* 0x0000140a1c147981 */ /* 0x000f62000c1e9900 */
[----:B--2---:R-:W-:Y:S01]  /*0460*/  FADD R10, -R5, R10 ;  /* 0x0000000a050a7221 */ /* 0x004fe20000000100 */
[----:B---3--:R-:W-:-:S03]  /*0470*/  FADD R6, -R6, R9 ;  /* 0x0000000906067221 */ /* 0x008fc60000000100 */
[----:B------:R-:W-:Y:S01]  /*0480*/  FFMA R11, R10, R10, R11 ;  /* 0x0000000a0a0b7223 */ /* 0x000fe2000000000b */
[----:B----4-:R-:W-:-:S03]  /*0490*/  FADD R7, -R7, R8 ;  /* 0x0000000807077221 */ /* 0x010fc60000000100 */
[----:B------:R-:W-:Y:S02]  /*04a0*/  FFMA R6, R6, R6, R11 ;  /* 0x0000000606067223 */ /* 0x000fe4000000000b */
[----:B------:R-:W5:Y:S02]  /*04b0*/  LDS.128 R8, [UR4+-0x10] ;  /* 0xfffff004ff087984 */ /* 0x000f640008000c00 */
[----:B------:R-:W-:Y:S01]  /*04c0*/  FFMA R6, R7, R7, R6 ;  /* 0x0000000707067223 */ /* 0x000fe20000000006 */
[----:B-----5:R-:W-:-:S04]  /*04d0*/  FADD R27, R27, -R8 ;  /* 0x800000081b1b7221 */ /* 0x020fc80000000000 */
[----:B------:R-:W-:Y:S02]  /*04e0*/  FFMA R27, R27, R27, R6 ;  /* 0x0000001b1b1b7223 */ /* 0x000fe40000000006 */
[----:B------:R-:W0:Y:S01]  /*04f0*/  LDS.128 R4, [UR4] ;  /* 0x00000004ff047984 */ /* 0x000e220008000c00 */
[----:B------:R-:W-:Y:S01]  /*0500*/  FADD R26, -R9, R26 ;  /* 0x0000001a091a7221 */ /* 0x000fe20000000100 */
[----:B------:R-:W-:-:S03]  /*0510*/  FADD R10, -R10, R25 ;  /* 0x000000190a0a7221 */ /* 0x000fc60000000100 */
[----:B------:R-:W-:Y:S01]  /*0520*/  FFMA R27, R26, R26, R27 ;  /* 0x0000001a1a1b7223 */ /* 0x000fe2000000001b */
[----:B------:R-:W-:-:S03]  /*0530*/  FADD R24, -R11, R24 ;  /* 0x000000180b187221 */ /* 0x000fc60000000100 */
[----:B------:R-:W-:Y:S02]  /*0540*/  FFMA R27, R10, R10, R27 ;  /* 0x0000000a0a1b7223 */ /* 0x000fe4000000001b */
[----:B------:R-:W1:Y:S02]  /*0550*/  LDS.128 R8, [UR4+0x10] ;  /* 0x00001004ff087984 */ /* 0x000e640008000c00 */
[----:B------:R-:W-:Y:S01]  /*0560*/  FFMA R27, R24, R24, R27 ;  /* 0x00000018181b7223 */ /* 0x000fe2000000001b */
[----:B------:R-:W-:-:S04]  /*0570*/  IADD3 R0, PT, PT, R0, 0x10, RZ ;  /* 0x0000001000007810 */ /* 0x000fc80007ffe0ff */
[----:B------:R-:W-:Y:S01]  /*0580*/  ISETP.NE.AND P1, PT, R0, RZ, PT ;  /* 0x000000ff0000720c */ /* 0x000fe20003f25270 */
[----:B0-----:R-:W-:Y:S01]  /*0590*/  FADD R4, R17, -R4 ;  /* 0x8000000411047221 */ /* 0x001fe20000000000 */
[----:B------:R-:W-:-:S03]  /*05a0*/  FADD R18, -R5, R18 ;  /* 0x0000001205127221 */ /* 0x000fc60000000100 */
[----:B------:R-:W-:Y:S01]  /*05b0*/  FFMA R27, R4, R4, R27 ;  /* 0x00000004041b7223 */ /* 0x000fe2000000001b */
[----:B------:R-:W-:-:S03]  /*05c0*/  FADD R6, -R6, R19 ;  /* 0x0000001306067221 */ /* 0x000fc60000000100 */
[----:B------:R-:W-:Y:S01]  /*05d0*/  FFMA R27, R18, R18, R27 ;  /* 0x00000012121b7223 */ /* 0x000fe2000000001b */
[----:B------:R-:W-:-:S03]  /*05e0*/  FADD R16, -R7, R16 ;  /* 0x0000001007107221 */ /* 0x000fc60000000100 */
[----:B------:R-:W-:Y:S01]  /*05f0*/  FFMA R27, R6, R6, R27 ;  /* 0x00000006061b7223 */ /* 0x000fe2000000001b */
[----:B-1----:R-:W-:-:S03]  /*0600*/  FADD R8, R21, -R8 ;  /* 0x8000000815087221 */ /* 0x002fc60000000000 */
[----:B------:R-:W-:-:S04]  /*0610*/  FFMA R27, R16, R16, R27 ;  /* 0x00000010101b7223 */ /* 0x000fc8000000001b */
[----:B------:R-:W-:Y:S01]  /*0620*/  FFMA R27, R8, R8, R27 ;  /* 0x00000008081b7223 */ /* 0x000fe2000000001b */
[----:B------:R-:W-:Y:S01]  /*0630*/  FADD R10, -R10, R23 ;  /* 0x000000170a0a7221 */ /* 0x000fe20000000100 */
[----:B------:R-:W-:Y:S01]  /*0640*/  FADD R22, -R11, R22 ;  /* 0x000000160b167221 */ /* 0x000fe20000000100 */
[----:B------:R-:W-:Y:S01]  /*0650*/  UIADD3 UR4, UPT, UPT, UR4, 0x40, URZ ;  /* 0x0000004004047890 */ /* 0x000fe2000fffe0ff */
[----:B------:R-:W-:Y:S01]  /*0660*/  IADD3 R12, PT, PT, R12, 0x10, RZ ;  /* 0x000000100c0c7810 */ /* 0x000fe20007ffe0ff */
[----:B------:R-:W-:-:S04]  /*0670*/  FADD R20, -R9, R20 ;  /* 0x0000001409147221 */ /* 0x000fc80000000100 */
[----:B------:R-:W-:-:S04]  /*0680*/  FFMA R27, R20, R20, R27 ;  /* 0x00000014141b7223 */ /* 0x000fc8000000001b */
[----:B------:R-:W-:-:S04]  /*0690*/  FFMA R27, R10, R10, R27 ;  /* 0x0000000a0a1b7223 */ /* 0x000fc8000000001b */
[----:B------:R-:W-:Y:S01]  /*06a0*/  FFMA R20, R22, R22, R27 ;  /* 0x0000001616147223 */ /* 0x000fe2000000001b */
[----:B------:R-:W-:Y:S06]  /*06b0*/  @P1 BRA `(.L_x_4) ;  /* 0xfffffffc00101947 */ /* 0x000fec000383ffff */
.L_x_3:
[----:B------:R-:W-:Y:S05]  /*06c0*/  @!P0 BRA `(.L_x_2) ;  /* 0x0000000400488947 */ /* 0x000fea0003800000 */
[----:B------:R-:W-:Y:S02]  /*06d0*/  ISETP.GE.U32.AND P0, PT, R13, 0x8, PT ;  /* 0x000000080d00780c */ /* 0x000fe40003f06070 */
[----:B------:R-:W-:-:S04]  /*06e0*/  LOP3.LUT R24, R3, 0x7, RZ, 0xc0, !PT ;  /* 0x0000000703187812 */ /* 0x000fc800078ec0ff */
[----:B------:R-:W-:-:S07]  /*06f0*/  ISETP.NE.AND P1, PT, R24, RZ, PT ;  /* 0x000000ff1800720c */ /* 0x000fce0003f25270 */
[----:B------:R-:W-:Y:S06]  /*0700*/  @!P0 BRA `(.L_x_5) ;  /* 0x0000000000888947 */ /* 0x000fec0003800000 */
[----:B------:R-:W1:Y:S01]  /*0710*/  LDC.64 R22, c[0x0][0x388] ;  /* 0x0000e200ff167b82 */ /* 0x000e620000000a00 */
[----:B------:R-:W-:-:S05]  /*0720*/  IADD3 R5, PT, PT, R14, R15, RZ ;  /* 0x0000000f0e057210 */ /* 0x000fca0007ffe0ff */
[----:B-1----:R-:W-:-:S05]  /*0730*/  IMAD.WIDE R22, R5, 0x4, R22 ;  /* 0x0000000405167825 */ /* 0x002fca00078e0216 */
[----:B------:R-:W2:Y:S04]  /*0740*/  LDG.E.CONSTANT R21, desc[UR10][R22.64] ;  /* 0x0000000a16157981 */ /* 0x000ea8000c1e9900 */
[----:B------:R-:W3:Y:S04]  /*0750*/  LDG.E.CONSTANT R18, desc[UR10][R22.64+0x4] ;  /* 0x0000040a16127981 */ /* 0x000ee8000c1e9900 */
[----:B------:R-:W4:Y:S04]  /*0760*/  LDG.E.CONSTANT R19, desc[UR10][R22.64+0x8] ;  /* 0x0000080a16137981 */ /* 0x000f28000c1e9900 */
[----:B------:R-:W5:Y:S04]  /*0770*/  LDG.E.CONSTANT R12, desc[UR10][R22.64+0xc] ;  /* 0x00000c0a160c7981 */ /* 0x000f68000c1e9900 */
[----:B------:R-:W5:Y:S04]  /*0780*/  LDG.E.CONSTANT R17, desc[UR10][R22.64+0x10] ;  /* 0x0000100a16117981 */ /* 0x000f68000c1e9900 */
[----:B------:R-:W5:Y:S04]  /*0790*/  LDG.E.CONSTANT R0, desc[UR10][R22.64+0x14] ;  /* 0x0000140a16007981 */ /* 0x000f68000c1e9900 */
[----:B------:R-:W5:Y:S04]  /*07a0*/  LDG.E.CONSTANT R13, desc[UR10][R22.64+0x18] ;  /* 0x0000180a160d7981 */ /* 0x000f68000c1e9900 */
[----:B------:R-:W5:Y:S01]  /*07b0*/  LDG.E.CONSTANT R16, desc[UR10][R22.64+0x1c] ;  /* 0x00001c0a16107981 */ /* 0x000f62000c1e9900 */
[----:B0-----:R-:W-:Y:S01]  /*07c0*/  MOV R4, 0x400 ;  /* 0x0000040000047802 */ /* 0x001fe20000000f00 */
[----:B------:R-:W0:Y:S03]  /*07d0*/  S2R R5, SR_CgaCtaId ;  /* 0x0000000000057919 */ /* 0x000e260000008800 */
[----:B0-----:R-:W-:-:S04]  /*07e0*/  LEA R4, R5, R4, 0x18 ;  /* 0x0000000405047211 */ /* 0x001fc800078ec0ff */
[C---:B------:R-:W-:Y:S02]  /*07f0*/  LEA R25, R15.reuse, R4, 0x2 ;  /* 0x000000040f197211 */ /* 0x040fe400078e10ff */
[----:B------:R-:W-:-:S03]  /*0800*/  IADD3 R15, PT, PT, R15, 0x8, RZ ;  /* 0x000000080f0f7810 */ /* 0x000fc60007ffe0ff */
[----:B------:R-:W2:Y:S04]  /*0810*/  LDS.128 R4, [R25] ;  /* 0x0000000019047984 */ /* 0x000ea80000000c00 */
[----:B------:R-:W0:Y:S01]  /*0820*/  LDS.128 R8, [R25+0x10] ;  /* 0x0000100019087984 */ /* 0x000e220000000c00 */
[----:B--2---:R-:W-:-:S04]  /*0830*/  FADD R21, R21, -R4 ;  /* 0x8000000415157221 */ /* 0x004fc80000000000 */
[----:B------:R-:W-:Y:S01]  /*0840*/  FFMA R20, R21, R21, R20 ;  /* 0x0000001515147223 */ /* 0x000fe20000000014 */
[----:B---3--:R-:W-:Y:S01]  /*0850*/  FADD R5, R18, -R5 ;  /* 0x8000000512057221 */ /* 0x008fe20000000000 */
[----:B----4-:R-:W-:-:S03]  /*0860*/  FADD R19, R19, -R6 ;  /* 0x8000000613137221 */ /* 0x010fc60000000000 */
[----:B------:R-:W-:Y:S01]  /*0870*/  FFMA R20, R5, R5, R20 ;  /* 0x0000000505147223 */ /* 0x000fe20000000014 */
[----:B-----5:R-:W-:-:S03]  /*0880*/  FADD R7, R12, -R7 ;  /* 0x800000070c077221 */ /* 0x020fc60000000000 */
[----:B------:R-:W-:Y:S01]  /*0890*/  FFMA R20, R19, R19, R20 ;  /* 0x0000001313147223 */ /* 0x000fe20000000014 */
[----:B0-----:R-:W-:-:S03]  /*08a0*/  FADD R17, R17, -R8 ;  /* 0x8000000811117221 */ /* 0x001fc60000000000 */
[----:B------:R-:W-:Y:S01]  /*08b0*/  FFMA R20, R7, R7, R20 ;  /* 0x0000000707147223 */ /* 0x000fe20000000014 */
[----:B------:R-:W-:-:S03]  /*08c0*/  FADD R9, R0, -R9 ;  /* 0x8000000900097221 */ /* 0x000fc60000000000 */
[----:B------:R-:W-:Y:S01]  /*08d0*/  FFMA R20, R17, R17, R20 ;  /* 0x0000001111147223 */ /* 0x000fe20000000014 */
[----:B------:R-:W-:-:S03]  /*08e0*/  FADD R13, R13, -R10 ;  /* 0x8000000a0d0d7221 */ /* 0x000fc60000000000 */
[----:B------:R-:W-:Y:S01]  /*08f0*/  FFMA R20, R9, R9, R20 ;  /* 0x0000000909147223 */ /* 0x000fe20000000014 */
[----:B------:R-:W-:-:S03]  /*0900*/  FADD R11, R16, -R11 ;  /* 0x8000000b100b7221 */ /* 0x000fc60000000000 */
[----:B------:R-:W-:-:S04]  /*0910*/  FFMA R20, R13, R13, R20 ;  /* 0x0000000d0d147223 */ /* 0x000fc80000000014 */
[----:B------:R-:W-:-:S07]  /*0920*/  FFMA R20, R11, R11, R20 ;  /* 0x0000000b0b147223 */ /* 0x000fce0000000014 */
.L_x_5:
[----:B------:R-:W-:Y:S05]  /*0930*/  @!P1 BRA `(.L_x_2) ;  /* 0x0000000000ac9947 */ /* 0x000fea0003800000 */
[----:B------:R-:W-:Y:S02]  /*0940*/  ISETP.GE.U32.AND P0, PT, R24, 0x4, PT ;  /* 0x000000041800780c */ /* 0x000fe40003f06070 */
[----:B------:R-:W-:-:S04]  /*0950*/  LOP3.LUT R3, R3, 0x3, RZ, 0xc0, !PT ;  /* 0x0000000303037812 */ /* 0x000fc800078ec0ff */
[----:B------:R-:W-:-:S07]  /*0960*/  ISETP.NE.AND P1, PT, R3, RZ, PT ;  /* 0x000000ff0300720c */ /* 0x000fce0003f25270 */
[----:B------:R-:W-:Y:S06]  /*0970*/  @!P0 BRA `(.L_x_6) ;  /* 0x0000000000548947 */ /* 0x000fec0003800000 */
[----:B0-----:R-:W0:Y:S01]  /*0980*/  LDC.64 R4, c[0x0][0x388] ;  /* 0x0000e200ff047b82 */ /* 0x001e220000000a00 */
[----:B------:R-:W-:-:S05]  /*0990*/  IADD3 R9, PT, PT, R14, R15, RZ ;  /* 0x0000000f0e097210 */ /* 0x000fca0007ffe0ff */
[----:B0-----:R-:W-:-:S05]  /*09a0*/  IMAD.WIDE R8, R9, 0x4, R4 ;  /* 0x0000000409087825 */ /* 0x001fca00078e0204 */
[----:B------:R-:W2:Y:S04]  /*09b0*/  LDG.E.CONSTANT R11, desc[UR10][R8.64] ;  /* 0x0000000a080b7981 */ /* 0x000ea8000c1e9900 */
[----:B------:R-:W3:Y:S04]  /*09c0*/  LDG.E.CONSTANT R10, desc[UR10][R8.64+0x4] ;  /* 0x0000040a080a7981 */ /* 0x000ee8000c1e9900 */
[----:B------:R-:W4:Y:S04]  /*09d0*/  LDG.E.CONSTANT R13, desc[UR10][R8.64+0x8] ;  /* 0x0000080a080d7981 */ /* 0x000f28000c1e9900 */
[----:B------:R-:W5:Y:S01]  /*09e0*/  LDG.E.CONSTANT R12, desc[UR10][R8.64+0xc] ;  /* 0x00000c0a080c7981 */ /* 0x000f62000c1e9900 */
[----:B------:R-:W-:Y:S01]  /*09f0*/  MOV R0, 0x400 ;  /* 0x0000040000007802 */ /* 0x000fe20000000f00 */
[----:B------:R-:W0:Y:S03]  /*0a00*/  S2R R5, SR_CgaCtaId ;  /* 0x0000000000057919 */ /* 0x000e260000008800 */
[----:B0-----:R-:W-:-:S04]  /*0a10*/  LEA R0, R5, R0, 0x18 ;  /* 0x0000000005007211 */ /* 0x001fc800078ec0ff */
[C---:B------:R-:W-:Y:S02]  /*0a20*/  LEA R0, R15.reuse, R0, 0x2 ;  /* 0x000000000f007211 */ /* 0x040fe400078e10ff */
[----:B------:R-:W-:-:S03]  /*0a30*/  IADD3 R15, PT, PT, R15, 0x4, RZ ;  /* 0x000000040f0f7810 */ /* 0x000fc60007ffe0ff */
[----:B------:R-:W2:Y:S02]  /*0a40*/  LDS.128 R4, [R0] ;  /* 0x0000000000047984 */ /* 0x000ea40000000c00 */
[----:B--2---:R-:W-:-:S04]  /*0a50*/  FADD R11, R11, -R4 ;  /* 0x800000040b0b7221 */ /* 0x004fc80000000000 */
[----:B------:R-:W-:Y:S01]  /*0a60*/  FFMA R11, R11, R11, R20 ;  /* 0x0000000b0b0b7223 */ /* 0x000fe20000000014 */
[----:B---3--:R-:W-:Y:S01]  /*0a70*/  FADD R10, R10, -R5 ;  /* 0x800000050a0a7221 */ /* 0x008fe20000000000 */
[----:B----4-:R-:W-:-:S03]  /*0a80*/  FADD R6, R13, -R6 ;  /* 0x800000060d067221 */ /* 0x010fc60000000000 */
[----:B------:R-:W-:Y:S01]  /*0a90*/  FFMA R11, R10, R10, R11 ;  /* 0x0000000a0a0b7223 */ /* 0x000fe2000000000b */
[----:B-----5:R-:W-:-:S03]  /*0aa0*/  FADD R12, R12, -R7 ;  /* 0x800000070c0c7221 */ /* 0x020fc60000000000 */
[----:B------:R-:W-:-:S04]  /*0ab0*/  FFMA R11, R6, R6, R11 ;  /* 0x00000006060b7223 */ /* 0x000fc8000000000b */
[----:B------:R-:W-:-:S07]  /*0ac0*/  FFMA R20, R12, R12, R11 ;  /* 0x0000000c0c147223 */ /* 0x000fce000000000b */
.L_x_6:
[----:B------:R-:W-:Y:S05]  /*0ad0*/  @!P1 BRA `(.L_x_2) ;  /* 0x0000000000449947 */ /* 0x000fea0003800000 */
[----:B0-----:R-:W0:Y:S01]  /*0ae0*/  S2R R7, SR_CgaCtaId ;  /* 0x0000000000077919 */ /* 0x001e220000008800 */
[----:B------:R-:W1:Y:S01]  /*0af0*/  LDC.64 R4, c[0x0][0x388] ;  /* 0x0000e200ff047b82 */ /* 0x000e620000000a00 */
[----:B------:R-:W-:Y:S02]  /*0b00*/  MOV R0, 0x400 ;  /* 0x0000040000007802 */ /* 0x000fe40000000f00 */
[----:B------:R-:W-:Y:S02]  /*0b10*/  IADD3 R9, PT, PT, R14, R15, RZ ;  /* 0x0000000f0e097210 */ /* 0x000fe40007ffe0ff */
[----:B------:R-:W-:Y:S02]  /*0b20*/  IADD3 R3, PT, PT, -R3, RZ, RZ ;  /* 0x000000ff03037210 */ /* 0x000fe40007ffe1ff */
[----:B0-----:R-:W-:-:S04]  /*0b30*/  LEA R0, R7, R0, 0x18 ;  /* 0x0000000007007211 */ /* 0x001fc800078ec0ff */
[----:B------:R-:W-:-:S07]  /*0b40*/  LEA R15, R15, R0, 0x2 ;  /* 0x000000000f0f7211 */ /* 0x000fce00078e10ff */
.L_x_7:
[----:B-1----:R-:W-:Y:S01]  /*0b50*/  IMAD.WIDE R6, R9, 0x4, R4 ;  /* 0x0000000409067825 */ /* 0x002fe200078e0204 */
[----:B------:R0:W1:Y:S05]  /*0b60*/  LDS R11, [R15] ;  /* 0x000000000f0b7984 */ /* 0x00006a0000000800 */
[----:B------:R-:W1:Y:S01]  /*0b70*/  LDG.E.CONSTANT R6, desc[UR10][R6.64] ;  /* 0x0000000a06067981 */ /* 0x000e62000c1e9900 */
[----:B------:R-:W-:Y:S02]  /*0b80*/  IADD3 R3, PT, PT, R3, 0x1, RZ ;  /* 0x0000000103037810 */ /* 0x000fe40007ffe0ff */
[----:B------:R-:W-:Y:S02]  /*0b90*/  IADD3 R9, PT, PT, R9, 0x1, RZ ;  /* 0x0000000109097810 */ /* 0x000fe40007ffe0ff */
[----:B------:R-:W-:-:S02]  /*0ba0*/  ISETP.NE.AND P0, PT, R3, RZ, PT ;  /* 0x000000ff0300720c */ /* 0x000fc40003f05270 */
[----:B0-----:R-:W-:Y:S01]  /*0bb0*/  IADD3 R15, PT, PT, R15, 0x4, RZ ;  /* 0x000000040f0f7810 */ /* 0x001fe20007ffe0ff */
[----:B-1----:R-:W-:-:S04]  /*0bc0*/  FADD R11, R6, -R11 ;  /* 0x8000000b060b7221 */ /* 0x002fc80000000000 */
[----:B------:R-:W-:-:S06]  /*0bd0*/  FFMA R20, R11, R11, R20 ;  /* 0x0000000b0b147223 */ /* 0x000fcc0000000014 */
[----:B------:R-:W-:Y:S05]  /*0be0*/  @P0 BRA `(.L_x_7) ;  /* 0xfffffffc00d80947 */ /* 0x000fea000383ffff */
.L_x_2:
[----:B------:R-:W-:Y:S01]  /*0bf0*/  IADD3 R0, PT, PT, R20, -0xd000000, RZ ;  /* 0xf300000014007810 */ /* 0x000fe20007ffe0ff */
[----:B------:R1:W2:Y:S01]  /*0c00*/  MUFU.RSQ R3, R20 ;  /* 0x0000001400037308 */ /* 0x0002a20000001400 */
[----:B------:R-:W-:Y:S02]  /*0c10*/  BSSY.RECONVERGENT B0, `(.L_x_8) ;  /* 0x000000b000007945 */ /* 0x000fe40003800200 */
[----:B------:R-:W-:-:S13]  /*0c20*/  ISETP.GT.U32.AND P0, PT, R0, 0x727fffff, PT ;  /* 0x727fffff0000780c */ /* 0x000fda0003f04070 */
[----:B-1----:R-:W-:Y:S05]  /*0c30*/  @!P0 BRA `(.L_x_9) ;  /* 0x0000000000108947 */ /* 0x002fea0003800000 */
[----:B0-----:R-:W-:-:S07]  /*0c40*/  MOV R7, 0xc60 ;  /* 0x00000c6000077802 */ /* 0x001fce0000000f00 */
[----:B--2---:R-:W-:Y:S05]  /*0c50*/  CALL.REL.NOINC `($__internal_0_$__cuda_sm20_sqrt_rn_f32_slowpath) ;  /* 0x0000000000347944 */ /* 0x004fea0003c00000 */
[----:B------:R-:W-:Y:S01]  /*0c60*/  MOV R7, R0 ;  /* 0x0000000000077202 */ /* 0x000fe20000000f00 */
[----:B------:R-:W-:Y:S06]  /*0c70*/  BRA `(.L_x_10) ;  /* 0x0000000000107947 */ /* 0x000fec0003800000 */
.L_x_9:
[C---:B0-2---:R-:W-:Y:S01]  /*0c80*/  FMUL.FTZ R7, R3.reuse, R20 ;  /* 0x0000001403077220 */ /* 0x045fe20000410000 */
[----:B------:R-:W-:-:S03]  /*0c90*/  FMUL.FTZ R0, R3, 0.5 ;  /* 0x3f00000003007820 */ /* 0x000fc60000410000 */
[----:B------:R-:W-:-:S04]  /*0ca0*/  FFMA R20, -R7, R7, R20 ;  /* 0x0000000707147223 */ /* 0x000fc80000000114 */
[----:B------:R-:W-:-:S07]  /*0cb0*/  FFMA R7, R20, R0, R7 ;  /* 0x0000000014077223 */ /* 0x000fce0000000007 */
.L_x_10:
[----:B------:R-:W-:Y:S05]  /*0cc0*/  BSYNC.RECONVERGENT B0 ;  /* 0x0000000000007941 */ /* 0x000fea0003800200 */
.L_x_8:
[----:B------:R-:W0:Y:S08]  /*0cd0*/  LDC R3, c[0x0][0x398] ;  /* 0x0000e600ff037b82 */ /* 0x000e300000000800 */
[----:B------:R-:W1:Y:S01]  /*0ce0*/  LDC.64 R4, c[0x0][0x390] ;  /* 0x0000e400ff047b82 */ /* 0x000e620000000a00 */
[----:B0-----:R-:W-:-:S04]  /*0cf0*/  IMAD R3, R3, UR9, R2 ;  /* 0x0000000903037c24 */ /* 0x001fc8000f8e0202 */
[----:B-1----:R-:W-:-:S05]  /*0d00*/  IMAD.WIDE R2, R3, 0x4, R4 ;  /* 0x0000000403027825 */ /* 0x002fca00078e0204 */
[----:B------:R-:W-:Y:S01]  /*0d10*/  STG.E desc[UR10][R2.64], R7 ;  /* 0x0000000702007986 */ /* 0x000fe2000c10190a */
[----:B------:R-:W-:Y:S05]  /*0d20*/  EXIT ;  /* 0x000000000000794d */ /* 0x000fea0003800000 */
        .weak           $__internal_0_$__cuda_sm20_sqrt_rn_f32_slowpath
        .type           $__internal_0_$__cuda_sm20_sqrt_rn_f32_slowpath,@function
        .size           $__internal_0_$__cuda_sm20_sqrt_rn_f32_slowpath,(.L_x_13 - $__internal_0_$__cuda_sm20_sqrt_rn_f32_slowpath)
$__internal_0_$__cuda_sm20_sqrt_rn_f32_slowpath:
[----:B------:R-:W-:-:S13]  /*0d30*/  LOP3.LUT P0, RZ, R20, 0x7fffffff, RZ, 0xc0, !PT ;  /* 0x7fffffff14ff7812 */ /* 0x000fda000780c0ff */
[----:B------:R-:W-:Y:S01]  /*0d40*/  @!P0 MOV R0, R20 ;  /* 0x0000001400008202 */ /* 0x000fe20000000f00 */
[----:B------:R-:W-:Y:S06]  /*0d50*/  @!P0 BRA `(.L_x_11) ;  /* 0x0000000000408947 */ /* 0x000fec0003800000 */
[----:B------:R-:W-:-:S13]  /*0d60*/  FSETP.GEU.FTZ.AND P0, PT, R20, RZ, PT ;  /* 0x000000ff1400720b */ /* 0x000fda0003f1e000 */
[----:B------:R-:W-:Y:S01]  /*0d70*/  @!P0 MOV R0, 0x7fffffff ;  /* 0x7fffffff00008802 */ /* 0x000fe20000000f00 */
[----:B------:R-:W-:Y:S06]  /*0d80*/  @!P0 BRA `(.L_x_11) ;  /* 0x0000000000348947 */ /* 0x000fec0003800000 */
[----:B------:R-:W-:-:S13]  /*0d90*/  FSETP.GTU.FTZ.AND P0, PT, |R20|, +INF , PT ;  /* 0x7f8000001400780b */ /* 0x000fda0003f1c200 */
[----:B------:R-:W-:Y:S01]  /*0da0*/  @P0 FADD.FTZ R0, R20, 1 ;  /* 0x3f80000014000421 */ /* 0x000fe20000010000 */
[----:B------:R-:W-:Y:S06]  /*0db0*/  @P0 BRA `(.L_x_11) ;  /* 0x0000000000280947 */ /* 0x000fec0003800000 */
[----:B------:R-:W-:-:S13]  /*0dc0*/  FSETP.NEU.FTZ.AND P0, PT, |R20|, +INF , PT ;  /* 0x7f8000001400780b */ /* 0x000fda0003f1d200 */
[----:B------:R-:W-:-:S04]  /*0dd0*/  @P0 FFMA R3, R20, 1.84467440737095516160e+19, RZ ;  /* 0x5f80000014030823 */ /* 0x000fc800000000ff */
[----:B------:R-:W0:Y:S02]  /*0de0*/  @P0 MUFU.RSQ R0, R3 ;  /* 0x0000000300000308 */ /* 0x000e240000001400 */
[----:B0-----:R-:W-:Y:S01]  /*0df0*/  @P0 FMUL.FTZ R4, R3, R0 ;  /* 0x0000000003040220 */ /* 0x001fe20000410000 */
[----:B------:R-:W-:Y:S01]  /*0e00*/  @P0 FMUL.FTZ R6, R0, 0.5 ;  /* 0x3f00000000060820 */ /* 0x000fe20000410000 */
[----:B------:R-:W-:Y:S02]  /*0e10*/  @!P0 MOV R0, R20 ;  /* 0x0000001400008202 */ /* 0x000fe40000000f00 */
[----:B------:R-:W-:-:S04]  /*0e20*/  @P0 FADD.FTZ R5, -R4, -RZ ;  /* 0x800000ff04050221 */ /* 0x000fc80000010100 */
[----:B------:R-:W-:-:S04]  /*0e30*/  @P0 FFMA R5, R4, R5, R3 ;  /* 0x0000000504050223 */ /* 0x000fc80000000003 */
[----:B------:R-:W-:-:S04]  /*0e40*/  @P0 FFMA R5, R5, R6, R4 ;  /* 0x0000000605050223 */ /* 0x000fc80000000004 */
[----:B------:R-:W-:-:S07]  /*0e50*/  @P0 FMUL.FTZ R0, R5, 2.3283064365386962891e-10 ;  /* 0x2f80000005000820 */ /* 0x000fce0000410000 */
.L_x_11:
[----:B------:R-:W-:Y:S01]  /*0e60*/  HFMA2 R5, -RZ, RZ, 0, 0 ;  /* 0x00000000ff057431 */ /* 0x000fe200000001ff */
[----:B------:R-:W-:-:S04]  /*0e70*/  MOV R4, R7 ;  /* 0x0000000700047202 */ /* 0x000fc80000000f00 */
[----:B------:R-:W-:Y:S05]  /*0e80*/  RET.REL.NODEC R4 `(_Z15distance_kernelPKfS0_Pfiii) ;  /* 0xfffffff0045c7950 */ /* 0x000fea0003c3ffff */
.L_x_12:
[----:B------:R-:W-:-:S00]  /*0e90*/  BRA `(.L_x_12) ;  /* 0xfffffffc00fc7947 */ /* 0x000fc0000383ffff */
[----:B------:R-:W-:-:S00]  /*0ea0*/  NOP ;  /* 0x0000000000007918 */ /* 0x000fc00000000000 */
        /* <DEDUP_REMOVED lines=13> */
.L_x_13:


//--------------------- .nv.shared._Z15distance_kernelPKfS0_Pfiii --------------------------
	.section	.nv.shared._Z15distance_kernelPKfS0_Pfiii,"aw",@nobits
	.sectionflags	@""
	.align	16
	.zero		1024


//--------------------- .nv.shared.reserved.0     --------------------------
	.section	.nv.shared.reserved.0,"aw",@nobits
	.weak		__nv_reservedSMEM_offset_0_alias
	.size		__nv_reservedSMEM_offset_0_alias, 0, 64
	.other		__nv_reservedSMEM_offset_0_alias,@"STO_CUDA_RESERVED_SHARED STV_DEFAULT"
__nv_reservedSMEM_offset_0_alias:
	.zero		0
	.zero		64


//--------------------- .nv.constant0._Z15distance_kernelPKfS0_Pfiii --------------------------
	.section	.nv.constant0._Z15distance_kernelPKfS0_Pfiii,"a",@progbits
	.sectionflags	@""
	.align	4
.nv.constant0._Z15distance_kernelPKfS0_Pfiii:
	.zero		932


//--------------------- SYMBOLS --------------------------

	.type		.nv.reservedSmem.offset0,@object
	.size		.nv.reservedSmem.offset0,0x4
	.type		.nv.reservedSmem.cap,@object
	.size		.nv.reservedSmem.cap,0x4
